//
// Generated by NVIDIA NVVM Compiler
//
// Compiler Build ID: CL-36424714
// Cuda compilation tools, release 13.0, V13.0.88
// Based on NVVM 20.0.0
//

.version 9.0
.target sm_100
.address_size 64

	// .globl	_Z9sumMatrixPfS_S_ii

.visible .entry _Z9sumMatrixPfS_S_ii(
	.param .u64 .ptr .align 1 _Z9sumMatrixPfS_S_ii_param_0,
	.param .u64 .ptr .align 1 _Z9sumMatrixPfS_S_ii_param_1,
	.param .u64 .ptr .align 1 _Z9sumMatrixPfS_S_ii_param_2,
	.param .u32 _Z9sumMatrixPfS_S_ii_param_3,
	.param .u32 _Z9sumMatrixPfS_S_ii_param_4
)
{
	.reg .pred 	%p<4>;
	.reg .b32 	%r<14>;
	.reg .b32 	%f<4>;
	.reg .b64 	%rd<11>;

	ld.param.u64 	%rd1, [_Z9sumMatrixPfS_S_ii_param_0];
	ld.param.u64 	%rd2, [_Z9sumMatrixPfS_S_ii_param_1];
	ld.param.u64 	%rd3, [_Z9sumMatrixPfS_S_ii_param_2];
	ld.param.u32 	%r2, [_Z9sumMatrixPfS_S_ii_param_3];
	ld.param.u32 	%r3, [_Z9sumMatrixPfS_S_ii_param_4];
	mov.u32 	%r5, %tid.x;
	mov.u32 	%r6, %ntid.x;
	mov.u32 	%r7, %ctaid.x;
	mad.lo.s32 	%r8, %r6, %r7, %r5;
	mov.u32 	%r9, %tid.y;
	mov.u32 	%r10, %ntid.y;
	mov.u32 	%r11, %ctaid.y;
	mad.lo.s32 	%r12, %r10, %r11, %r9;
	mad.lo.s32 	%r1, %r2, %r12, %r8;
	setp.ge.s32 	%p1, %r8, %r2;
	setp.ge.s32 	%p2, %r12, %r3;
	or.pred  	%p3, %p1, %p2;
	@%p3 bra 	$L__BB0_2;
	cvta.to.global.u64 	%rd4, %rd1;
	cvta.to.global.u64 	%rd5, %rd2;
	cvta.to.global.u64 	%rd6, %rd3;
	mul.wide.s32 	%rd7, %r1, 4;
	add.s64 	%rd8, %rd4, %rd7;
	ld.global.f32 	%f1, [%rd8];
	add.s64 	%rd9, %rd5, %rd7;
	ld.global.f32 	%f2, [%rd9];
	add.f32 	%f3, %f1, %f2;
	add.s64 	%rd10, %rd6, %rd7;
	st.global.f32 	[%rd10], %f3;
$L__BB0_2:
	ret;

}


// ===== COMPILED SASS (sm_100) =====

	.target	sm_100

	.elftype	@"ET_EXEC"


//--------------------- .note.nv.tkinfo           --------------------------
	.section	.note.nv.tkinfo,"",@"SHT_NOTE"
	.sectionflags	@"SHF_NOTE_NV_TKINFO"
	.tkinfo
        /*0018*/ 	.word	0x00000002
        /*0030*/ 	.string	""
        /*0030*/ 	.string	"ptxas"
        /*0030*/ 	.string	"Cuda compilation tools, release 13.0, V13.0.88"
        /*0030*/ 	.string	"Build cuda_13.0.r13.0/compiler.36424714_0"
        /*0030*/ 	.string	"-arch sm_100 -m 64 "



//--------------------- .note.nv.cuinfo           --------------------------
	.section	.note.nv.cuinfo,"",@"SHT_NOTE"
	.sectionflags	@"SHF_NOTE_NV_CUINFO"
        /*0018*/ 	.short	0x0002
        /*001a*/ 	.short	0x0064
        /*001c*/ 	.short	0x0082
	.zero		2


//--------------------- .nv.info                  --------------------------
	.section	.nv.info,"",@"SHT_CUDA_INFO"
	.align	4


	//----- nvinfo : EIATTR_REGCOUNT
	.align		4
        /*0000*/ 	.byte	0x04, 0x2f
        /*0002*/ 	.short	(.L_1 - .L_0)
	.align		4
.L_0:
        /*0004*/ 	.word	index@(_Z9sumMatrixPfS_S_ii)
        /*0008*/ 	.word	0x0000000c


	//----- nvinfo : EIATTR_FRAME_SIZE
	.align		4
.L_1:
        /*000c*/ 	.byte	0x04, 0x11
        /*000e*/ 	.short	(.L_3 - .L_2)
	.align		4
.L_2:
        /*0010*/ 	.word	index@(_Z9sumMatrixPfS_S_ii)
        /*0014*/ 	.word	0x00000000


	//----- nvinfo : EIATTR_MIN_STACK_SIZE
	.align		4
.L_3:
        /*0018*/ 	.byte	0x04, 0x12
        /*001a*/ 	.short	(.L_5 - .L_4)
	.align		4
.L_4:
        /*001c*/ 	.word	index@(_Z9sumMatrixPfS_S_ii)
        /*0020*/ 	.word	0x00000000
.L_5:


//--------------------- .nv.compat                --------------------------
	.section	.nv.compat,"",@"SHT_CUDA_COMPAT_INFO"
	.align	4
        /*0000*/ 	.byte	0x02, 0x09, 0x00, 0x00, 0x02, 0x02, 0x01, 0x00, 0x02, 0x05, 0x05, 0x00, 0x03, 0x07, 0x01, 0x01
        /*0010*/ 	.byte	0x02, 0x03, 0x00, 0x00, 0x02, 0x06, 0x01, 0x00, 0x04, 0x0b, 0x08, 0x00, 0x09, 0x00, 0x00, 0x00
        /*0020*/ 	.byte	0x00, 0x00, 0x00, 0x00


//--------------------- .nv.info._Z9sumMatrixPfS_S_ii --------------------------
	.section	.nv.info._Z9sumMatrixPfS_S_ii,"",@"SHT_CUDA_INFO"
	.sectionflags	@""
	.align	4


	//----- nvinfo : EIATTR_CUDA_API_VERSION
	.align		4
        /*0000*/ 	.byte	0x04, 0x37
        /*0002*/ 	.short	(.L_7 - .L_6)
.L_6:
        /*0004*/ 	.word	0x00000082


	//----- nvinfo : EIATTR_KPARAM_INFO
	.align		4
.L_7:
        /*0008*/ 	.byte	0x04, 0x17
        /*000a*/ 	.short	(.L_9 - .L_8)
.L_8:
        /*000c*/ 	.word	0x00000000
        /*0010*/ 	.short	0x0004
        /*0012*/ 	.short	0x001c
        /*0014*/ 	.byte	0x00, 0xf0, 0x11, 0x00


	//----- nvinfo : EIATTR_KPARAM_INFO
	.align		4
.L_9:
        /*0018*/ 	.byte	0x04, 0x17
        /*001a*/ 	.short	(.L_11 - .L_10)
.L_10:
        /*001c*/ 	.word	0x00000000
        /*0020*/ 	.short	0x0003
        /*0022*/ 	.short	0x0018
        /*0024*/ 	.byte	0x00, 0xf0, 0x11, 0x00


	//----- nvinfo : EIATTR_KPARAM_INFO
	.align		4
.L_11:
        /*0028*/ 	.byte	0x04, 0x17
        /*002a*/ 	.short	(.L_13 - .L_12)
.L_12:
        /*002c*/ 	.word	0x00000000
        /*0030*/ 	.short	0x0002
        /*0032*/ 	.short	0x0010
        /*0034*/ 	.byte	0x00, 0xf5, 0x21, 0x00


	//----- nvinfo : EIATTR_KPARAM_INFO
	.align		4
.L_13:
        /*0038*/ 	.byte	0x04, 0x17
        /*003a*/ 	.short	(.L_15 - .L_14)
.L_14:
        /*003c*/ 	.word	0x00000000
        /*0040*/ 	.short	0x0001
        /*0042*/ 	.short	0x0008
        /*0044*/ 	.byte	0x00, 0xf5, 0x21, 0x00


	//----- nvinfo : EIATTR_KPARAM_INFO
	.align		4
.L_15:
        /*0048*/ 	.byte	0x04, 0x17
        /*004a*/ 	.short	(.L_17 - .L_16)
.L_16:
        /*004c*/ 	.word	0x00000000
        /*0050*/ 	.short	0x0000
        /*0052*/ 	.short	0x0000
        /*0054*/ 	.byte	0x00, 0xf5, 0x21, 0x00


	//----- nvinfo : EIATTR_SPARSE_MMA_MASK
	.align		4
.L_17:
        /*0058*/ 	.byte	0x03, 0x50
        /*005a*/ 	.short	0x0000


	//----- nvinfo : EIATTR_MAXREG_COUNT
	.align		4
        /*005c*/ 	.byte	0x03, 0x1b
        /*005e*/ 	.short	0x00ff


	//----- nvinfo : EIATTR_MERCURY_ISA_VERSION
	.align		4
        /*0060*/ 	.byte	0x03, 0x5f
        /*0062*/ 	.short	0x0101


	//----- nvinfo : EIATTR_VRC_CTA_INIT_COUNT
	.align		4
        /*0064*/ 	.byte	0x02, 0x4a
	.zero		1
	.zero		1


	//----- nvinfo : EIATTR_EXIT_INSTR_OFFSETS
	.align		4
        /*0068*/ 	.byte	0x04, 0x1c
        /*006a*/ 	.short	(.L_19 - .L_18)


	//   ....[0]....
.L_18:
        /*006c*/ 	.word	0x000000d0


	//   ....[1]....
        /*0070*/ 	.word	0x00000190


	//----- nvinfo : EIATTR_CBANK_PARAM_SIZE
	.align		4
.L_19:
        /*0074*/ 	.byte	0x03, 0x19
        /*0076*/ 	.short	0x0020


	//----- nvinfo : EIATTR_PARAM_CBANK
	.align		4
        /*0078*/ 	.byte	0x04, 0x0a
        /*007a*/ 	.short	(.L_21 - .L_20)
	.align		4
.L_20:
        /*007c*/ 	.word	index@(.nv.constant0._Z9sumMatrixPfS_S_ii)
        /*0080*/ 	.short	0x0380
        /*0082*/ 	.short	0x0020


	//----- nvinfo : EIATTR_SW_WAR
	.align		4
.L_21:
        /*0084*/ 	.byte	0x04, 0x36
        /*0086*/ 	.short	(.L_23 - .L_22)
.L_22:
        /*0088*/ 	.word	0x00000008
.L_23:


//--------------------- .nv.callgraph             --------------------------
	.section	.nv.callgraph,"",@"SHT_CUDA_CALLGRAPH"
	.align	4
	.sectionentsize	8
	.align		4
        /*0000*/ 	.word	0x00000000
	.align		4
        /*0004*/ 	.word	0xffffffff
	.align		4
        /*0008*/ 	.word	0x00000000
	.align		4
        /*000c*/ 	.word	0xfffffffe
	.align		4
        /*0010*/ 	.word	0x00000000
	.align		4
        /*0014*/ 	.word	0xfffffffd
	.align		4
        /*0018*/ 	.word	0x00000000
	.align		4
        /*001c*/ 	.word	0xfffffffc


//--------------------- .text._Z9sumMatrixPfS_S_ii --------------------------
	.section	.text._Z9sumMatrixPfS_S_ii,"ax",@progbits
	.align	128
        .global         _Z9sumMatrixPfS_S_ii
        .type           _Z9sumMatrixPfS_S_ii,@function
        .size           _Z9sumMatrixPfS_S_ii,(.L_x_1 - _Z9sumMatrixPfS_S_ii)
        .other          _Z9sumMatrixPfS_S_ii,@"STO_CUDA_ENTRY STV_DEFAULT"
_Z9sumMatrixPfS_S_ii:
.text._Z9sumMatrixPfS_S_ii:
[----:B------:R-:W-:Y:S01]  /*0000*/  LDC R1, c[0x0][0x37c] ;  /* 0x0000df00ff017b82 */ /* 0x000fe20000000800 */
[----:B------:R-:W0:Y:S01]  /*0010*/  S2R R3, SR_TID.Y ;  /* 0x0000000000037919 */ /* 0x000e220000002200 */
[----:B------:R-:W1:Y:S01]  /*0020*/  LDCU UR4, c[0x0][0x360] ;  /* 0x00006c00ff0477ac */ /* 0x000e620008000800 */
[----:B------:R-:W0:Y:S01]  /*0030*/  S2R R2, SR_CTAID.Y ;  /* 0x0000000000027919 */ /* 0x000e220000002600 */
[----:B------:R-:W0:Y:S01]  /*0040*/  LDCU UR5, c[0x0][0x364] ;  /* 0x00006c80ff0577ac */ /* 0x000e220008000800 */
[----:B------:R-:W1:Y:S01]  /*0050*/  S2R R0, SR_TID.X ;  /* 0x0000000000007919 */ /* 0x000e620000002100 */
[----:B------:R-:W2:Y:S01]  /*0060*/  LDCU.64 UR6, c[0x0][0x398] ;  /* 0x00007300ff0677ac */ /* 0x000ea20008000a00 */
[----:B------:R-:W1:Y:S01]  /*0070*/  S2R R5, SR_CTAID.X ;  /* 0x0000000000057919 */ /* 0x000e620000002500 */
[----:B0-----:R-:W-:-:S05]  /*0080*/  IMAD R3, R2, UR5, R3 ;  /* 0x0000000502037c24 */ /* 0x001fca000f8e0203 */
[----:B--2---:R-:W-:Y:S01]  /*0090*/  ISETP.GE.AND P0, PT, R3, UR7, PT ;  /* 0x0000000703007c0c */ /* 0x004fe2000bf06270 */
[----:B-1----:R-:W-:-:S04]  /*00a0*/  IMAD R0, R5, UR4, R0 ;  /* 0x0000000405007c24 */ /* 0x002fc8000f8e0200 */
[----:B------:R-:W-:Y:S01]  /*00b0*/  IMAD R9, R3, UR6, R0 ;  /* 0x0000000603097c24 */ /* 0x000fe2000f8e0200 */
[----:B------:R-:W-:-:S13]  /*00c0*/  ISETP.GE.OR P0, PT, R0, UR6, P0 ;  /* 0x0000000600007c0c */ /* 0x000fda0008706670 */
[----:B------:R-:W-:Y:S05]  /*00d0*/  @P0 EXIT ;  /* 0x000000000000094d */ /* 0x000fea0003800000 */
[----:B------:R-:W0:Y:S01]  /*00e0*/  LDC.64 R2, c[0x0][0x380] ;  /* 0x0000e000ff027b82 */ /* 0x000e220000000a00 */
[----:B------:R-:W1:Y:S07]  /*00f0*/  LDCU.64 UR4, c[0x0][0x358] ;  /* 0x00006b00ff0477ac */ /* 0x000e6e0008000a00 */
[----:B------:R-:W2:Y:S08]  /*0100*/  LDC.64 R4, c[0x0][0x388] ;  /* 0x0000e200ff047b82 */ /* 0x000eb00000000a00 */
[----:B------:R-:W3:Y:S01]  /*0110*/  LDC.64 R6, c[0x0][0x390] ;  /* 0x0000e400ff067b82 */ /* 0x000ee20000000a00 */
[----:B0-----:R-:W-:-:S06]  /*0120*/  IMAD.WIDE R2, R9, 0x4, R2 ;  /* 0x0000000409027825 */ /* 0x001fcc00078e0202 */
[----:B-1----:R-:W4:Y:S01]  /*0130*/  LDG.E R2, desc[UR4][R2.64] ;  /* 0x0000000402027981 */ /* 0x002f22000c1e1900 */
[----:B--2---:R-:W-:-:S06]  /*0140*/  IMAD.WIDE R4, R9, 0x4, R4 ;  /* 0x0000000409047825 */ /* 0x004fcc00078e0204 */
[----:B------:R-:W4:Y:S01]  /*0150*/  LDG.E R5, desc[UR4][R4.64] ;  /* 0x0000000404057981 */ /* 0x000f22000c1e1900 */
[----:B---3--:R-:W-:-:S04]  /*0160*/  IMAD.WIDE R6, R9, 0x4, R6 ;  /* 0x0000000409067825 */ /* 0x008fc800078e0206 */
[----:B----4-:R-:W-:-:S05]  /*0170*/  FADD R9, R2, R5 ;  /* 0x0000000502097221 */ /* 0x010fca0000000000 */
[----:B------:R-:W-:Y:S01]  /*0180*/  STG.E desc[UR4][R6.64], R9 ;  /* 0x0000000906007986 */ /* 0x000fe2000c101904 */
[----:B------:R-:W-:Y:S05]  /*0190*/  EXIT ;  /* 0x000000000000794d */ /* 0x000fea0003800000 */
.L_x_0:
[----:B------:R-:W-:-:S00]  /*01a0*/  BRA `(.L_x_0) ;  /* 0xfffffffc00fc7947 */ /* 0x000fc0000383ffff */
[----:B------:R-:W-:-:S00]  /*01b0*/  NOP ;  /* 0x0000000000007918 */ /* 0x000fc00000000000 */
        /* <DEDUP_REMOVED lines=12> */
.L_x_1:


//--------------------- .nv.shared.reserved.0     --------------------------
	.section	.nv.shared.reserved.0,"aw",@nobits
	.weak		__nv_reservedSMEM_offset_0_alias
	.size		__nv_reservedSMEM_offset_0_alias, 0, 64
	.other		__nv_reservedSMEM_offset_0_alias,@"STO_CUDA_RESERVED_SHARED STV_DEFAULT"
__nv_reservedSMEM_offset_0_alias:
	.zero		0
	.zero		64


//--------------------- .nv.constant0._Z9sumMatrixPfS_S_ii --------------------------
	.section	.nv.constant0._Z9sumMatrixPfS_S_ii,"a",@progbits
	.sectionflags	@""
	.align	4
.nv.constant0._Z9sumMatrixPfS_S_ii:
	.zero		928


//--------------------- SYMBOLS --------------------------

	.type		.nv.reservedSmem.offset0,@object
	.size		.nv.reservedSmem.offset0,0x4
